//
// Generated by NVIDIA NVVM Compiler
//
// Compiler Build ID: CL-36424714
// Cuda compilation tools, release 13.0, V13.0.88
// Based on NVVM 20.0.0
//

.version 9.0
.target sm_100
.address_size 64

	// .globl	DXbinaryentropyXsigmoidY_32

.visible .entry DXbinaryentropyXsigmoidY_32(
	.param .u32 DXbinaryentropyXsigmoidY_32_param_0,
	.param .u64 .ptr .align 1 DXbinaryentropyXsigmoidY_32_param_1,
	.param .u64 .ptr .align 1 DXbinaryentropyXsigmoidY_32_param_2,
	.param .u64 .ptr .align 1 DXbinaryentropyXsigmoidY_32_param_3,
	.param .u64 .ptr .align 1 DXbinaryentropyXsigmoidY_32_param_4
)
{
	.reg .pred 	%p<6>;
	.reg .b32 	%r<34>;
	.reg .b32 	%f<6>;
	.reg .b64 	%rd<14>;
	.reg .b64 	%fd<57>;

	ld.param.u32 	%r12, [DXbinaryentropyXsigmoidY_32_param_0];
	ld.param.u64 	%rd1, [DXbinaryentropyXsigmoidY_32_param_1];
	ld.param.u64 	%rd2, [DXbinaryentropyXsigmoidY_32_param_2];
	ld.param.u64 	%rd3, [DXbinaryentropyXsigmoidY_32_param_3];
	ld.param.u64 	%rd4, [DXbinaryentropyXsigmoidY_32_param_4];
	mov.u32 	%r13, %tid.x;
	mov.u32 	%r14, %ctaid.x;
	mov.u32 	%r15, %ntid.x;
	mad.lo.s32 	%r1, %r14, %r15, %r13;
	setp.ge.s32 	%p1, %r1, %r12;
	@%p1 bra 	$L__BB0_9;
	cvta.to.global.u64 	%rd5, %rd3;
	cvta.to.global.u64 	%rd6, %rd2;
	cvta.to.global.u64 	%rd7, %rd1;
	ld.global.f32 	%f1, [%rd5];
	mul.wide.s32 	%rd8, %r1, 4;
	add.s64 	%rd9, %rd6, %rd8;
	ld.global.f32 	%f2, [%rd9];
	add.s64 	%rd10, %rd7, %rd8;
	ld.global.f32 	%f3, [%rd10];
	cvt.f64.f32 	%fd10, %f3;
	mov.f64 	%fd11, 0d3FF0000000000000;
	sub.f64 	%fd12, %fd11, %fd10;
	div.rn.f64 	%fd54, %fd10, %fd12;
	{
	.reg .b32 %temp; 
	mov.b64 	{%temp, %r30}, %fd54;
	}
	{
	.reg .b32 %temp; 
	mov.b64 	{%r31, %temp}, %fd54;
	}
	setp.gt.s32 	%p2, %r30, 1048575;
	mov.b32 	%r32, -1023;
	@%p2 bra 	$L__BB0_3;
	mul.f64 	%fd54, %fd54, 0d4350000000000000;
	{
	.reg .b32 %temp; 
	mov.b64 	{%temp, %r30}, %fd54;
	}
	{
	.reg .b32 %temp; 
	mov.b64 	{%r31, %temp}, %fd54;
	}
	mov.b32 	%r32, -1077;
$L__BB0_3:
	add.s32 	%r18, %r30, -1;
	setp.gt.u32 	%p3, %r18, 2146435070;
	@%p3 bra 	$L__BB0_7;
	shr.u32 	%r21, %r30, 20;
	add.s32 	%r33, %r32, %r21;
	and.b32  	%r22, %r30, 1048575;
	or.b32  	%r23, %r22, 1072693248;
	mov.b64 	%fd55, {%r31, %r23};
	setp.lt.u32 	%p5, %r23, 1073127583;
	@%p5 bra 	$L__BB0_6;
	{
	.reg .b32 %temp; 
	mov.b64 	{%r24, %temp}, %fd55;
	}
	{
	.reg .b32 %temp; 
	mov.b64 	{%temp, %r25}, %fd55;
	}
	add.s32 	%r26, %r25, -1048576;
	mov.b64 	%fd55, {%r24, %r26};
	add.s32 	%r33, %r33, 1;
$L__BB0_6:
	add.f64 	%fd14, %fd55, 0dBFF0000000000000;
	add.f64 	%fd15, %fd55, 0d3FF0000000000000;
	rcp.approx.ftz.f64 	%fd16, %fd15;
	neg.f64 	%fd17, %fd15;
	fma.rn.f64 	%fd18, %fd17, %fd16, 0d3FF0000000000000;
	fma.rn.f64 	%fd19, %fd18, %fd18, %fd18;
	fma.rn.f64 	%fd20, %fd19, %fd16, %fd16;
	mul.f64 	%fd21, %fd14, %fd20;
	fma.rn.f64 	%fd22, %fd14, %fd20, %fd21;
	mul.f64 	%fd23, %fd22, %fd22;
	fma.rn.f64 	%fd24, %fd23, 0d3EB1380B3AE80F1E, 0d3ED0EE258B7A8B04;
	fma.rn.f64 	%fd25, %fd24, %fd23, 0d3EF3B2669F02676F;
	fma.rn.f64 	%fd26, %fd25, %fd23, 0d3F1745CBA9AB0956;
	fma.rn.f64 	%fd27, %fd26, %fd23, 0d3F3C71C72D1B5154;
	fma.rn.f64 	%fd28, %fd27, %fd23, 0d3F624924923BE72D;
	fma.rn.f64 	%fd29, %fd28, %fd23, 0d3F8999999999A3C4;
	fma.rn.f64 	%fd30, %fd29, %fd23, 0d3FB5555555555554;
	sub.f64 	%fd31, %fd14, %fd22;
	add.f64 	%fd32, %fd31, %fd31;
	neg.f64 	%fd33, %fd22;
	fma.rn.f64 	%fd34, %fd33, %fd14, %fd32;
	mul.f64 	%fd35, %fd20, %fd34;
	mul.f64 	%fd36, %fd23, %fd30;
	fma.rn.f64 	%fd37, %fd36, %fd22, %fd35;
	xor.b32  	%r27, %r33, -2147483648;
	mov.b32 	%r28, 1127219200;
	mov.b64 	%fd38, {%r27, %r28};
	mov.b32 	%r29, -2147483648;
	mov.b64 	%fd39, {%r29, %r28};
	sub.f64 	%fd40, %fd38, %fd39;
	fma.rn.f64 	%fd41, %fd40, 0d3FE62E42FEFA39EF, %fd22;
	fma.rn.f64 	%fd42, %fd40, 0dBFE62E42FEFA39EF, %fd41;
	sub.f64 	%fd43, %fd42, %fd22;
	sub.f64 	%fd44, %fd37, %fd43;
	fma.rn.f64 	%fd45, %fd40, 0d3C7ABC9E3B39803F, %fd44;
	add.f64 	%fd56, %fd41, %fd45;
	bra.uni 	$L__BB0_8;
$L__BB0_7:
	fma.rn.f64 	%fd13, %fd54, 0d7FF0000000000000, 0d7FF0000000000000;
	{
	.reg .b32 %temp; 
	mov.b64 	{%temp, %r19}, %fd54;
	}
	and.b32  	%r20, %r19, 2147483647;
	setp.eq.s32 	%p4, %r20, 0;
	selp.f64 	%fd56, 0dFFF0000000000000, %fd13, %p4;
$L__BB0_8:
	cvt.f64.f32 	%fd46, %f2;
	sub.f64 	%fd47, %fd46, %fd56;
	cvt.f64.f32 	%fd48, %f1;
	mul.f64 	%fd49, %fd47, %fd48;
	cvt.rn.f64.s32 	%fd50, %r12;
	div.rn.f64 	%fd51, %fd49, %fd50;
	cvta.to.global.u64 	%rd11, %rd4;
	add.s64 	%rd13, %rd11, %rd8;
	ld.global.f32 	%f4, [%rd13];
	cvt.f64.f32 	%fd52, %f4;
	sub.f64 	%fd53, %fd52, %fd51;
	cvt.rn.f32.f64 	%f5, %fd53;
	st.global.f32 	[%rd13], %f5;
$L__BB0_9:
	ret;

}


// ===== COMPILED SASS (sm_100) =====

	.target	sm_100

	.elftype	@"ET_EXEC"


//--------------------- .note.nv.tkinfo           --------------------------
	.section	.note.nv.tkinfo,"",@"SHT_NOTE"
	.sectionflags	@"SHF_NOTE_NV_TKINFO"
	.tkinfo
        /*0018*/ 	.word	0x00000002
        /*0030*/ 	.string	""
        /*0030*/ 	.string	"ptxas"
        /*0030*/ 	.string	"Cuda compilation tools, release 13.0, V13.0.88"
        /*0030*/ 	.string	"Build cuda_13.0.r13.0/compiler.36424714_0"
        /*0030*/ 	.string	"-arch sm_100 -m 64 "



//--------------------- .note.nv.cuinfo           --------------------------
	.section	.note.nv.cuinfo,"",@"SHT_NOTE"
	.sectionflags	@"SHF_NOTE_NV_CUINFO"
        /*0018*/ 	.short	0x0002
        /*001a*/ 	.short	0x0064
        /*001c*/ 	.short	0x0082
	.zero		2


//--------------------- .nv.info                  --------------------------
	.section	.nv.info,"",@"SHT_CUDA_INFO"
	.align	4


	//----- nvinfo : EIATTR_REGCOUNT
	.align		4
        /*0000*/ 	.byte	0x04, 0x2f
        /*0002*/ 	.short	(.L_1 - .L_0)
	.align		4
.L_0:
        /*0004*/ 	.word	index@(DXbinaryentropyXsigmoidY_32)
        /*0008*/ 	.word	0x0000001b


	//----- nvinfo : EIATTR_FRAME_SIZE
	.align		4
.L_1:
        /*000c*/ 	.byte	0x04, 0x11
        /*000e*/ 	.short	(.L_3 - .L_2)
	.align		4
.L_2:
        /*0010*/ 	.word	index@($__internal_0_$__cuda_sm20_div_rn_f64_full)
        /*0014*/ 	.word	0x00000000


	//----- nvinfo : EIATTR_FRAME_SIZE
	.align		4
.L_3:
        /*0018*/ 	.byte	0x04, 0x11
        /*001a*/ 	.short	(.L_5 - .L_4)
	.align		4
.L_4:
        /*001c*/ 	.word	index@(DXbinaryentropyXsigmoidY_32)
        /*0020*/ 	.word	0x00000000


	//----- nvinfo : EIATTR_MIN_STACK_SIZE
	.align		4
.L_5:
        /*0024*/ 	.byte	0x04, 0x12
        /*0026*/ 	.short	(.L_7 - .L_6)
	.align		4
.L_6:
        /*0028*/ 	.word	index@(DXbinaryentropyXsigmoidY_32)
        /*002c*/ 	.word	0x00000000
.L_7:


//--------------------- .nv.compat                --------------------------
	.section	.nv.compat,"",@"SHT_CUDA_COMPAT_INFO"
	.align	4
        /*0000*/ 	.byte	0x02, 0x09, 0x00, 0x00, 0x02, 0x02, 0x01, 0x00, 0x02, 0x05, 0x05, 0x00, 0x03, 0x07, 0x01, 0x01
        /*0010*/ 	.byte	0x02, 0x03, 0x00, 0x00, 0x02, 0x06, 0x01, 0x00, 0x04, 0x0b, 0x08, 0x00, 0x01, 0x00, 0x00, 0x00
        /*0020*/ 	.byte	0x00, 0x00, 0x00, 0x00


//--------------------- .nv.info.DXbinaryentropyXsigmoidY_32 --------------------------
	.section	.nv.info.DXbinaryentropyXsigmoidY_32,"",@"SHT_CUDA_INFO"
	.sectionflags	@""
	.align	4


	//----- nvinfo : EIATTR_CUDA_API_VERSION
	.align		4
        /*0000*/ 	.byte	0x04, 0x37
        /*0002*/ 	.short	(.L_9 - .L_8)
.L_8:
        /*0004*/ 	.word	0x00000082


	//----- nvinfo : EIATTR_KPARAM_INFO
	.align		4
.L_9:
        /*0008*/ 	.byte	0x04, 0x17
        /*000a*/ 	.short	(.L_11 - .L_10)
.L_10:
        /*000c*/ 	.word	0x00000000
        /*0010*/ 	.short	0x0004
        /*0012*/ 	.short	0x0020
        /*0014*/ 	.byte	0x00, 0xf5, 0x21, 0x00


	//----- nvinfo : EIATTR_KPARAM_INFO
	.align		4
.L_11:
        /*0018*/ 	.byte	0x04, 0x17
        /*001a*/ 	.short	(.L_13 - .L_12)
.L_12:
        /*001c*/ 	.word	0x00000000
        /*0020*/ 	.short	0x0003
        /*0022*/ 	.short	0x0018
        /*0024*/ 	.byte	0x00, 0xf5, 0x21, 0x00


	//----- nvinfo : EIATTR_KPARAM_INFO
	.align		4
.L_13:
        /*0028*/ 	.byte	0x04, 0x17
        /*002a*/ 	.short	(.L_15 - .L_14)
.L_14:
        /*002c*/ 	.word	0x00000000
        /*0030*/ 	.short	0x0002
        /*0032*/ 	.short	0x0010
        /*0034*/ 	.byte	0x00, 0xf5, 0x21, 0x00


	//----- nvinfo : EIATTR_KPARAM_INFO
	.align		4
.L_15:
        /*0038*/ 	.byte	0x04, 0x17
        /*003a*/ 	.short	(.L_17 - .L_16)
.L_16:
        /*003c*/ 	.word	0x00000000
        /*0040*/ 	.short	0x0001
        /*0042*/ 	.short	0x0008
        /*0044*/ 	.byte	0x00, 0xf5, 0x21, 0x00


	//----- nvinfo : EIATTR_KPARAM_INFO
	.align		4
.L_17:
        /*0048*/ 	.byte	0x04, 0x17
        /*004a*/ 	.short	(.L_19 - .L_18)
.L_18:
        /*004c*/ 	.word	0x00000000
        /*0050*/ 	.short	0x0000
        /*0052*/ 	.short	0x0000
        /*0054*/ 	.byte	0x00, 0xf0, 0x11, 0x00


	//----- nvinfo : EIATTR_SPARSE_MMA_MASK
	.align		4
.L_19:
        /*0058*/ 	.byte	0x03, 0x50
        /*005a*/ 	.short	0x0000


	//----- nvinfo : EIATTR_MAXREG_COUNT
	.align		4
        /*005c*/ 	.byte	0x03, 0x1b
        /*005e*/ 	.short	0x00ff


	//----- nvinfo : EIATTR_MERCURY_ISA_VERSION
	.align		4
        /*0060*/ 	.byte	0x03, 0x5f
        /*0062*/ 	.short	0x0101


	//----- nvinfo : EIATTR_VRC_CTA_INIT_COUNT
	.align		4
        /*0064*/ 	.byte	0x02, 0x4a
	.zero		1
	.zero		1


	//----- nvinfo : EIATTR_EXIT_INSTR_OFFSETS
	.align		4
        /*0068*/ 	.byte	0x04, 0x1c
        /*006a*/ 	.short	(.L_21 - .L_20)


	//   ....[0]....
.L_20:
        /*006c*/ 	.word	0x00000070


	//   ....[1]....
        /*0070*/ 	.word	0x000009f0


	//----- nvinfo : EIATTR_CRS_STACK_SIZE
	.align		4
.L_21:
        /*0074*/ 	.byte	0x04, 0x1e
        /*0076*/ 	.short	(.L_23 - .L_22)
.L_22:
        /*0078*/ 	.word	0x00000000


	//----- nvinfo : EIATTR_CBANK_PARAM_SIZE
	.align		4
.L_23:
        /*007c*/ 	.byte	0x03, 0x19
        /*007e*/ 	.short	0x0028


	//----- nvinfo : EIATTR_PARAM_CBANK
	.align		4
        /*0080*/ 	.byte	0x04, 0x0a
        /*0082*/ 	.short	(.L_25 - .L_24)
	.align		4
.L_24:
        /*0084*/ 	.word	index@(.nv.constant0.DXbinaryentropyXsigmoidY_32)
        /*0088*/ 	.short	0x0380
        /*008a*/ 	.short	0x0028


	//----- nvinfo : EIATTR_SW_WAR
	.align		4
.L_25:
        /*008c*/ 	.byte	0x04, 0x36
        /*008e*/ 	.short	(.L_27 - .L_26)
.L_26:
        /*0090*/ 	.word	0x00000008
.L_27:


//--------------------- .nv.callgraph             --------------------------
	.section	.nv.callgraph,"",@"SHT_CUDA_CALLGRAPH"
	.align	4
	.sectionentsize	8
	.align		4
        /*0000*/ 	.word	0x00000000
	.align		4
        /*0004*/ 	.word	0xffffffff
	.align		4
        /*0008*/ 	.word	0x00000000
	.align		4
        /*000c*/ 	.word	0xfffffffe
	.align		4
        /*0010*/ 	.word	0x00000000
	.align		4
        /*0014*/ 	.word	0xfffffffd
	.align		4
        /*0018*/ 	.word	0x00000000
	.align		4
        /*001c*/ 	.word	0xfffffffc


//--------------------- .text.DXbinaryentropyXsigmoidY_32 --------------------------
	.section	.text.DXbinaryentropyXsigmoidY_32,"ax",@progbits
	.align	128
        .global         DXbinaryentropyXsigmoidY_32
        .type           DXbinaryentropyXsigmoidY_32,@function
        .size           DXbinaryentropyXsigmoidY_32,(.L_x_13 - DXbinaryentropyXsigmoidY_32)
        .other          DXbinaryentropyXsigmoidY_32,@"STO_CUDA_ENTRY STV_DEFAULT"
DXbinaryentropyXsigmoidY_32:
.text.DXbinaryentropyXsigmoidY_32:
[----:B------:R-:W-:Y:S01]  /*0000*/  LDC R1, c[0x0][0x37c] ;  /* 0x0000df00ff017b82 */ /* 0x000fe20000000800 */
[----:B------:R-:W0:Y:S07]  /*0010*/  S2R R0, SR_TID.X ;  /* 0x0000000000007919 */ /* 0x000e2e0000002100 */
[----:B------:R-:W0:Y:S01]  /*0020*/  S2UR UR4, SR_CTAID.X ;  /* 0x00000000000479c3 */ /* 0x000e220000002500 */
[----:B------:R-:W1:Y:S07]  /*0030*/  LDCU UR5, c[0x0][0x380] ;  /* 0x00007000ff0577ac */ /* 0x000e6e0008000800 */
[----:B------:R-:W0:Y:S02]  /*0040*/  LDC R3, c[0x0][0x360] ;  /* 0x0000d800ff037b82 */ /* 0x000e240000000800 */
[----:B0-----:R-:W-:-:S05]  /*0050*/  IMAD R0, R3, UR4, R0 ;  /* 0x0000000403007c24 */ /* 0x001fca000f8e0200 */
[----:B-1----:R-:W-:-:S13]  /*0060*/  ISETP.GE.AND P0, PT, R0, UR5, PT ;  /* 0x0000000500007c0c */ /* 0x002fda000bf06270 */
[----:B------:R-:W-:Y:S05]  /*0070*/  @P0 EXIT ;  /* 0x000000000000094d */ /* 0x000fea0003800000 */
[----:B------:R-:W0:Y:S01]  /*0080*/  LDC.64 R12, c[0x0][0x388] ;  /* 0x0000e200ff0c7b82 */ /* 0x000e220000000a00 */
[----:B------:R-:W1:Y:S07]  /*0090*/  LDCU.64 UR4, c[0x0][0x358] ;  /* 0x00006b00ff0477ac */ /* 0x000e6e0008000a00 */
[----:B------:R-:W2:Y:S01]  /*00a0*/  LDC.64 R10, c[0x0][0x390] ;  /* 0x0000e400ff0a7b82 */ /* 0x000ea20000000a00 */
[----:B0-----:R-:W-:-:S05]  /*00b0*/  IMAD.WIDE R12, R0, 0x4, R12 ;  /* 0x00000004000c7825 */ /* 0x001fca00078e020c */
[----:B-1----:R-:W3:Y:S01]  /*00c0*/  LDG.E R6, desc[UR4][R12.64] ;  /* 0x000000040c067981 */ /* 0x002ee2000c1e1900 */
[----:B------:R-:W-:Y:S01]  /*00d0*/  IMAD.MOV.U32 R14, RZ, RZ, 0x1 ;  /* 0x00000001ff0e7424 */ /* 0x000fe200078e00ff */
[----:B------:R-:W0:Y:S01]  /*00e0*/  LDC.64 R2, c[0x0][0x398] ;  /* 0x0000e600ff027b82 */ /* 0x000e220000000a00 */
[----:B--2---:R-:W-:-:S05]  /*00f0*/  IMAD.WIDE R10, R0, 0x4, R10 ;  /* 0x00000004000a7825 */ /* 0x004fca00078e020a */
[----:B------:R-:W5:Y:S04]  /*0100*/  LDG.E R4, desc[UR4][R10.64] ;  /* 0x000000040a047981 */ /* 0x000f68000c1e1900 */
[----:B0-----:R0:W5:Y:S01]  /*0110*/  LDG.E R5, desc[UR4][R2.64] ;  /* 0x0000000402057981 */ /* 0x001162000c1e1900 */
[----:B------:R-:W-:Y:S01]  /*0120*/  BSSY.RECONVERGENT B0, `(.L_x_0) ;  /* 0x0000014000007945 */ /* 0x000fe20003800200 */
[----:B---3--:R-:W1:Y:S02]  /*0130*/  F2F.F64.F32 R6, R6 ;  /* 0x0000000600067310 */ /* 0x008e640000201800 */
[----:B-1----:R-:W-:-:S06]  /*0140*/  DADD R8, -R6, 1 ;  /* 0x3ff0000006087429 */ /* 0x002fcc0000000100 */
[----:B------:R-:W1:Y:S02]  /*0150*/  MUFU.RCP64H R15, R9 ;  /* 0x00000009000f7308 */ /* 0x000e640000001800 */
[----:B-1----:R-:W-:-:S08]  /*0160*/  DFMA R16, -R8, R14, 1 ;  /* 0x3ff000000810742b */ /* 0x002fd0000000010e */
[----:B------:R-:W-:-:S08]  /*0170*/  DFMA R16, R16, R16, R16 ;  /* 0x000000101010722b */ /* 0x000fd00000000010 */
[----:B------:R-:W-:-:S08]  /*0180*/  DFMA R16, R14, R16, R14 ;  /* 0x000000100e10722b */ /* 0x000fd0000000000e */
[----:B------:R-:W-:-:S08]  /*0190*/  DFMA R12, -R8, R16, 1 ;  /* 0x3ff00000080c742b */ /* 0x000fd00000000110 */
[----:B------:R-:W-:-:S08]  /*01a0*/  DFMA R12, R16, R12, R16 ;  /* 0x0000000c100c722b */ /* 0x000fd00000000010 */
[----:B0-----:R-:W-:-:S08]  /*01b0*/  DMUL R2, R6, R12 ;  /* 0x0000000c06027228 */ /* 0x001fd00000000000 */
[----:B------:R-:W-:-:S08]  /*01c0*/  DFMA R10, -R8, R2, R6 ;  /* 0x00000002080a722b */ /* 0x000fd00000000106 */
[----:B------:R-:W-:Y:S01]  /*01d0*/  DFMA R2, R12, R10, R2 ;  /* 0x0000000a0c02722b */ /* 0x000fe20000000002 */
[----:B------:R-:W-:-:S09]  /*01e0*/  FSETP.GEU.AND P1, PT, |R7|, 6.5827683646048100446e-37, PT ;  /* 0x036000000700780b */ /* 0x000fd20003f2e200 */
[----:B------:R-:W-:-:S05]  /*01f0*/  FFMA R10, RZ, R9, R3 ;  /* 0x00000009ff0a7223 */ /* 0x000fca0000000003 */
[----:B------:R-:W-:-:S13]  /*0200*/  FSETP.GT.AND P0, PT, |R10|, 1.469367938527859385e-39, PT ;  /* 0x001000000a00780b */ /* 0x000fda0003f04200 */
[----:B------:R-:W-:Y:S05]  /*0210*/  @P0 BRA P1, `(.L_x_1) ;  /* 0x0000000000100947 */ /* 0x000fea0000800000 */
[----:B------:R-:W-:Y:S01]  /*0220*/  IMAD.MOV.U32 R10, RZ, RZ, R6 ;  /* 0x000000ffff0a7224 */ /* 0x000fe200078e0006 */
[----:B------:R-:W-:Y:S01]  /*0230*/  MOV R12, 0x260 ;  /* 0x00000260000c7802 */ /* 0x000fe20000000f00 */
[----:B------:R-:W-:-:S07]  /*0240*/  IMAD.MOV.U32 R11, RZ, RZ, R7 ;  /* 0x000000ffff0b7224 */ /* 0x000fce00078e0007 */
[----:B-----5:R-:W-:Y:S05]  /*0250*/  CALL.REL.NOINC `($__internal_0_$__cuda_sm20_div_rn_f64_full) ;  /* 0x0000000400e87944 */ /* 0x020fea0003c00000 */
.L_x_1:
[----:B------:R-:W-:Y:S05]  /*0260*/  BSYNC.RECONVERGENT B0 ;  /* 0x0000000000007941 */ /* 0x000fea0003800200 */
.L_x_0:
[----:B------:R-:W-:Y:S01]  /*0270*/  ISETP.GT.AND P0, PT, R3, 0xfffff, PT ;  /* 0x000fffff0300780c */ /* 0x000fe20003f04270 */
[----:B------:R-:W-:Y:S01]  /*0280*/  IMAD.MOV.U32 R8, RZ, RZ, R2 ;  /* 0x000000ffff087224 */ /* 0x000fe200078e0002 */
[----:B------:R-:W-:Y:S01]  /*0290*/  BSSY.RECONVERGENT B0, `(.L_x_2) ;  /* 0x0000052000007945 */ /* 0x000fe20003800200 */
[--C-:B------:R-:W-:Y:S02]  /*02a0*/  IMAD.MOV.U32 R9, RZ, RZ, R3.reuse ;  /* 0x000000ffff097224 */ /* 0x100fe400078e0003 */
[----:B------:R-:W-:-:S08]  /*02b0*/  IMAD.MOV.U32 R6, RZ, RZ, R3 ;  /* 0x000000ffff067224 */ /* 0x000fd000078e0003 */
[----:B------:R-:W-:-:S10]  /*02c0*/  @!P0 DMUL R8, R8, 1.80143985094819840000e+16 ;  /* 0x4350000008088828 */ /* 0x000fd40000000000 */
[----:B------:R-:W-:Y:S02]  /*02d0*/  @!P0 IMAD.MOV.U32 R6, RZ, RZ, R9 ;  /* 0x000000ffff068224 */ /* 0x000fe400078e0009 */
[----:B------:R-:W-:Y:S02]  /*02e0*/  @!P0 IMAD.MOV.U32 R2, RZ, RZ, R8 ;  /* 0x000000ffff028224 */ /* 0x000fe400078e0008 */
[----:B------:R-:W-:-:S05]  /*02f0*/  VIADD R3, R6, 0xffffffff ;  /* 0xffffffff06037836 */ /* 0x000fca0000000000 */
[----:B------:R-:W-:Y:S01]  /*0300*/  ISETP.GT.U32.AND P1, PT, R3, 0x7feffffe, PT ;  /* 0x7feffffe0300780c */ /* 0x000fe20003f24070 */
[----:B------:R-:W-:Y:S02]  /*0310*/  IMAD.MOV.U32 R3, RZ, RZ, -0x3ff ;  /* 0xfffffc01ff037424 */ /* 0x000fe400078e00ff */
[----:B------:R-:W-:-:S10]  /*0320*/  @!P0 IMAD.MOV.U32 R3, RZ, RZ, -0x435 ;  /* 0xfffffbcbff038424 */ /* 0x000fd400078e00ff */
[----:B------:R-:W-:Y:S05]  /*0330*/  @P1 BRA `(.L_x_3) ;  /* 0x0000000400041947 */ /* 0x000fea0003800000 */
[C---:B------:R-:W-:Y:S01]  /*0340*/  LOP3.LUT R7, R6.reuse, 0xfffff, RZ, 0xc0, !PT ;  /* 0x000fffff06077812 */ /* 0x040fe200078ec0ff */
[----:B------:R-:W-:Y:S01]  /*0350*/  IMAD.MOV.U32 R8, RZ, RZ, R2 ;  /* 0x000000ffff087224 */ /* 0x000fe200078e0002 */
[----:B------:R-:W-:Y:S01]  /*0360*/  UMOV UR6, 0x3ae80f1e ;  /* 0x3ae80f1e00067882 */ /* 0x000fe20000000000 */
[----:B------:R-:W-:Y:S01]  /*0370*/  IMAD.MOV.U32 R10, RZ, RZ, RZ ;  /* 0x000000ffff0a7224 */ /* 0x000fe200078e00ff */
[----:B------:R-:W-:Y:S01]  /*0380*/  LOP3.LUT R9, R7, 0x3ff00000, RZ, 0xfc, !PT ;  /* 0x3ff0000007097812 */ /* 0x000fe200078efcff */
[----:B------:R-:W-:Y:S01]  /*0390*/  IMAD.MOV.U32 R18, RZ, RZ, -0x748574fc ;  /* 0x8b7a8b04ff127424 */ /* 0x000fe200078e00ff */
[----:B------:R-:W-:Y:S01]  /*03a0*/  UMOV UR7, 0x3eb1380b ;  /* 0x3eb1380b00077882 */ /* 0x000fe20000000000 */
[----:B------:R-:W-:Y:S01]  /*03b0*/  IMAD.MOV.U32 R19, RZ, RZ, 0x3ed0ee25 ;  /* 0x3ed0ee25ff137424 */ /* 0x000fe200078e00ff */
[----:B------:R-:W-:Y:S01]  /*03c0*/  ISETP.GE.U32.AND P0, PT, R9, 0x3ff6a09f, PT ;  /* 0x3ff6a09f0900780c */ /* 0x000fe20003f06070 */
[----:B------:R-:W-:Y:S01]  /*03d0*/  UMOV UR8, 0x80000000 ;  /* 0x8000000000087882 */ /* 0x000fe20000000000 */
[----:B------:R-:W-:Y:S01]  /*03e0*/  LEA.HI R6, R6, R3, RZ, 0xc ;  /* 0x0000000306067211 */ /* 0x000fe200078f60ff */
[----:B------:R-:W-:-:S10]  /*03f0*/  UMOV UR9, 0x43300000 ;  /* 0x4330000000097882 */ /* 0x000fd40000000000 */
[----:B------:R-:W-:Y:S02]  /*0400*/  @P0 VIADD R7, R9, 0xfff00000 ;  /* 0xfff0000009070836 */ /* 0x000fe40000000000 */
[----:B------:R-:W-:Y:S02]  /*0410*/  @P0 VIADD R6, R6, 0x1 ;  /* 0x0000000106060836 */ /* 0x000fe40000000000 */
[----:B------:R-:W-:-:S06]  /*0420*/  @P0 IMAD.MOV.U32 R9, RZ, RZ, R7 ;  /* 0x000000ffff090224 */ /* 0x000fcc00078e0007 */
[C---:B------:R-:W-:Y:S02]  /*0430*/  DADD R16, R8.reuse, 1 ;  /* 0x3ff0000008107429 */ /* 0x040fe40000000000 */
[----:B------:R-:W-:-:S04]  /*0440*/  DADD R8, R8, -1 ;  /* 0xbff0000008087429 */ /* 0x000fc80000000000 */
[----:B------:R-:W0:Y:S02]  /*0450*/  MUFU.RCP64H R11, R17 ;  /* 0x00000011000b7308 */ /* 0x000e240000001800 */
[----:B0-----:R-:W-:-:S08]  /*0460*/  DFMA R12, -R16, R10, 1 ;  /* 0x3ff00000100c742b */ /* 0x001fd0000000010a */
[----:B------:R-:W-:-:S08]  /*0470*/  DFMA R12, R12, R12, R12 ;  /* 0x0000000c0c0c722b */ /* 0x000fd0000000000c */
[----:B------:R-:W-:-:S08]  /*0480*/  DFMA R10, R10, R12, R10 ;  /* 0x0000000c0a0a722b */ /* 0x000fd0000000000a */
[----:B------:R-:W-:-:S08]  /*0490*/  DMUL R12, R8, R10 ;  /* 0x0000000a080c7228 */ /* 0x000fd00000000000 */
[----:B------:R-:W-:-:S08]  /*04a0*/  DFMA R12, R8, R10, R12 ;  /* 0x0000000a080c722b */ /* 0x000fd0000000000c */
[----:B------:R-:W-:Y:S02]  /*04b0*/  DMUL R14, R12, R12 ;  /* 0x0000000c0c0e7228 */ /* 0x000fe40000000000 */
[----:B------:R-:W-:-:S06]  /*04c0*/  DADD R2, R8, -R12 ;  /* 0x0000000008027229 */ /* 0x000fcc000000080c */
[----:B------:R-:W-:Y:S01]  /*04d0*/  DFMA R16, R14, UR6, R18 ;  /* 0x000000060e107c2b */ /* 0x000fe20008000012 */
[----:B------:R-:W-:Y:S01]  /*04e0*/  UMOV UR6, 0x9f02676f ;  /* 0x9f02676f00067882 */ /* 0x000fe20000000000 */
[----:B------:R-:W-:Y:S01]  /*04f0*/  UMOV UR7, 0x3ef3b266 ;  /* 0x3ef3b26600077882 */ /* 0x000fe20000000000 */
[----:B------:R-:W-:Y:S01]  /*0500*/  LOP3.LUT R18, R6, 0x80000000, RZ, 0x3c, !PT ;  /* 0x8000000006127812 */ /* 0x000fe200078e3cff */
[----:B------:R-:W-:Y:S01]  /*0510*/  IMAD.MOV.U32 R19, RZ, RZ, 0x43300000 ;  /* 0x43300000ff137424 */ /* 0x000fe200078e00ff */
[----:B------:R-:W-:-:S03]  /*0520*/  DADD R6, R2, R2 ;  /* 0x0000000002067229 */ /* 0x000fc60000000002 */
[----:B------:R-:W-:Y:S01]  /*0530*/  DFMA R16, R14, R16, UR6 ;  /* 0x000000060e107e2b */ /* 0x000fe20008000010 */
[----:B------:R-:W-:Y:S01]  /*0540*/  UMOV UR6, 0xa9ab0956 ;  /* 0xa9ab095600067882 */ /* 0x000fe20000000000 */
[----:B------:R-:W-:Y:S01]  /*0550*/  UMOV UR7, 0x3f1745cb ;  /* 0x3f1745cb00077882 */ /* 0x000fe20000000000 */
[----:B------:R-:W-:Y:S01]  /*0560*/  DADD R2, R18, -UR8 ;  /* 0x8000000812027e29 */ /* 0x000fe20008000000 */
[----:B------:R-:W-:Y:S01]  /*0570*/  UMOV UR8, 0xfefa39ef ;  /* 0xfefa39ef00087882 */ /* 0x000fe20000000000 */
[----:B------:R-:W-:Y:S01]  /*0580*/  UMOV UR9, 0x3fe62e42 ;  /* 0x3fe62e4200097882 */ /* 0x000fe20000000000 */
[----:B------:R-:W-:Y:S02]  /*0590*/  DFMA R8, R8, -R12, R6 ;  /* 0x8000000c0808722b */ /* 0x000fe40000000006 */
[----:B------:R-:W-:Y:S01]  /*05a0*/  DFMA R16, R14, R16, UR6 ;  /* 0x000000060e107e2b */ /* 0x000fe20008000010 */
[----:B------:R-:W-:Y:S01]  /*05b0*/  UMOV UR6, 0x2d1b5154 ;  /* 0x2d1b515400067882 */ /* 0x000fe20000000000 */
[----:B------:R-:W-:Y:S01]  /*05c0*/  UMOV UR7, 0x3f3c71c7 ;  /* 0x3f3c71c700077882 */ /* 0x000fe20000000000 */
[----:B------:R-:W-:-:S03]  /*05d0*/  DFMA R6, R2, UR8, R12 ;  /* 0x0000000802067c2b */ /* 0x000fc6000800000c */
[----:B------:R-:W-:Y:S02]  /*05e0*/  DMUL R8, R10, R8 ;  /* 0x000000080a087228 */ /* 0x000fe40000000000 */
[----:B------:R-:W-:Y:S01]  /*05f0*/  DFMA R16, R14, R16, UR6 ;  /* 0x000000060e107e2b */ /* 0x000fe20008000010 */
[----:B------:R-:W-:Y:S01]  /*0600*/  UMOV UR6, 0x923be72d ;  /* 0x923be72d00067882 */ /* 0x000fe20000000000 */
[----:B------:R-:W-:-:S06]  /*0610*/  UMOV UR7, 0x3f624924 ;  /* 0x3f62492400077882 */ /* 0x000fcc0000000000 */
        /* <DEDUP_REMOVED lines=8> */
[----:B------:R-:W-:Y:S02]  /*06a0*/  UMOV UR7, 0x3fe62e42 ;  /* 0x3fe62e4200077882 */ /* 0x000fe40000000000 */
[----:B------:R-:W-:Y:S01]  /*06b0*/  DFMA R18, R2, -UR6, R6 ;  /* 0x8000000602127c2b */ /* 0x000fe20008000006 */
[----:B------:R-:W-:Y:S01]  /*06c0*/  UMOV UR6, 0x3b39803f ;  /* 0x3b39803f00067882 */ /* 0x000fe20000000000 */
[----:B------:R-:W-:Y:S02]  /*06d0*/  UMOV UR7, 0x3c7abc9e ;  /* 0x3c7abc9e00077882 */ /* 0x000fe40000000000 */
[----:B------:R-:W-:-:S04]  /*06e0*/  DMUL R16, R14, R16 ;  /* 0x000000100e107228 */ /* 0x000fc80000000000 */
[----:B------:R-:W-:-:S04]  /*06f0*/  DADD R18, -R12, R18 ;  /* 0x000000000c127229 */ /* 0x000fc80000000112 */
[----:B------:R-:W-:-:S08]  /*0700*/  DFMA R8, R12, R16, R8 ;  /* 0x000000100c08722b */ /* 0x000fd00000000008 */
[----:B------:R-:W-:-:S08]  /*0710*/  DADD R8, R8, -R18 ;  /* 0x0000000008087229 */ /* 0x000fd00000000812 */
[----:B------:R-:W-:-:S08]  /*0720*/  DFMA R8, R2, UR6, R8 ;  /* 0x0000000602087c2b */ /* 0x000fd00008000008 */
[----:B------:R-:W-:Y:S01]  /*0730*/  DADD R8, R6, R8 ;  /* 0x0000000006087229 */ /* 0x000fe20000000008 */
[----:B------:R-:W-:Y:S10]  /*0740*/  BRA `(.L_x_4) ;  /* 0x0000000000187947 */ /* 0x000ff40003800000 */
.L_x_3:
[----:B------:R-:W-:Y:S01]  /*0750*/  IMAD.MOV.U32 R2, RZ, RZ, 0x0 ;  /* 0x00000000ff027424 */ /* 0x000fe200078e00ff */
[----:B------:R-:W-:Y:S01]  /*0760*/  LOP3.LUT P0, RZ, R9, 0x7fffffff, RZ, 0xc0, !PT ;  /* 0x7fffffff09ff7812 */ /* 0x000fe2000780c0ff */
[----:B------:R-:W-:-:S06]  /*0770*/  IMAD.MOV.U32 R3, RZ, RZ, 0x7ff00000 ;  /* 0x7ff00000ff037424 */ /* 0x000fcc00078e00ff */
[----:B------:R-:W-:-:S10]  /*0780*/  DFMA R2, R8, R2, +INF ;  /* 0x7ff000000802742b */ /* 0x000fd40000000002 */
[----:B------:R-:W-:Y:S02]  /*0790*/  FSEL R8, R2, RZ, P0 ;  /* 0x000000ff02087208 */ /* 0x000fe40000000000 */
[----:B------:R-:W-:-:S07]  /*07a0*/  FSEL R9, R3, -QNAN , P0 ;  /* 0xfff0000003097808 */ /* 0x000fce0000000000 */
.L_x_4:
[----:B------:R-:W-:Y:S05]  /*07b0*/  BSYNC.RECONVERGENT B0 ;  /* 0x0000000000007941 */ /* 0x000fea0003800200 */
.L_x_2:
[----:B------:R-:W0:Y:S01]  /*07c0*/  LDCU UR6, c[0x0][0x380] ;  /* 0x00007000ff0677ac */ /* 0x000e220008000800 */
[----:B------:R-:W-:Y:S01]  /*07d0*/  IMAD.MOV.U32 R12, RZ, RZ, 0x1 ;  /* 0x00000001ff0c7424 */ /* 0x000fe200078e00ff */
[----:B-----5:R-:W1:Y:S01]  /*07e0*/  F2F.F64.F32 R2, R4 ;  /* 0x0000000400027310 */ /* 0x020e620000201800 */
[----:B------:R-:W-:Y:S01]  /*07f0*/  BSSY.RECONVERGENT B0, `(.L_x_5) ;  /* 0x0000018000007945 */ /* 0x000fe20003800200 */
[----:B-1----:R-:W-:-:S06]  /*0800*/  DADD R2, R2, -R8 ;  /* 0x0000000002027229 */ /* 0x002fcc0000000808 */
[----:B0-----:R-:W0:Y:S08]  /*0810*/  I2F.F64 R6, UR6 ;  /* 0x0000000600067d12 */ /* 0x001e300008201c00 */
[----:B0-----:R-:W0:Y:S02]  /*0820*/  MUFU.RCP64H R13, R7 ;  /* 0x00000007000d7308 */ /* 0x001e240000001800 */
[----:B0-----:R-:W-:-:S08]  /*0830*/  DFMA R10, -R6, R12, 1 ;  /* 0x3ff00000060a742b */ /* 0x001fd0000000010c */
[----:B------:R-:W-:Y:S02]  /*0840*/  DFMA R14, R10, R10, R10 ;  /* 0x0000000a0a0e722b */ /* 0x000fe4000000000a */
[----:B------:R-:W0:Y:S06]  /*0850*/  F2F.F64.F32 R10, R5 ;  /* 0x00000005000a7310 */ /* 0x000e2c0000201800 */
[----:B------:R-:W-:-:S08]  /*0860*/  DFMA R14, R12, R14, R12 ;  /* 0x0000000e0c0e722b */ /* 0x000fd0000000000c */
[----:B------:R-:W-:Y:S02]  /*0870*/  DFMA R8, -R6, R14, 1 ;  /* 0x3ff000000608742b */ /* 0x000fe4000000010e */
[----:B0-----:R-:W-:-:S06]  /*0880*/  DMUL R12, R2, R10 ;  /* 0x0000000a020c7228 */ /* 0x001fcc0000000000 */
[----:B------:R-:W-:-:S04]  /*0890*/  DFMA R8, R14, R8, R14 ;  /* 0x000000080e08722b */ /* 0x000fc8000000000e */
[----:B------:R-:W-:-:S04]  /*08a0*/  FSETP.GEU.AND P1, PT, |R13|, 6.5827683646048100446e-37, PT ;  /* 0x036000000d00780b */ /* 0x000fc80003f2e200 */
[----:B------:R-:W-:-:S08]  /*08b0*/  DMUL R2, R12, R8 ;  /* 0x000000080c027228 */ /* 0x000fd00000000000 */
[----:B------:R-:W-:-:S08]  /*08c0*/  DFMA R10, -R6, R2, R12 ;  /* 0x00000002060a722b */ /* 0x000fd0000000010c */
[----:B------:R-:W-:-:S10]  /*08d0*/  DFMA R2, R8, R10, R2 ;  /* 0x0000000a0802722b */ /* 0x000fd40000000002 */
[----:B------:R-:W-:-:S05]  /*08e0*/  FFMA R4, RZ, R7, R3 ;  /* 0x00000007ff047223 */ /* 0x000fca0000000003 */
[----:B------:R-:W-:-:S13]  /*08f0*/  FSETP.GT.AND P0, PT, |R4|, 1.469367938527859385e-39, PT ;  /* 0x001000000400780b */ /* 0x000fda0003f04200 */
[----:B------:R-:W-:Y:S05]  /*0900*/  @P0 BRA P1, `(.L_x_6) ;  /* 0x0000000000180947 */ /* 0x000fea0000800000 */
[----:B------:R-:W-:Y:S01]  /*0910*/  IMAD.MOV.U32 R10, RZ, RZ, R12 ;  /* 0x000000ffff0a7224 */ /* 0x000fe200078e000c */
[----:B------:R-:W-:Y:S01]  /*0920*/  MOV R9, R7 ;  /* 0x0000000700097202 */ /* 0x000fe20000000f00 */
[----:B------:R-:W-:Y:S01]  /*0930*/  IMAD.MOV.U32 R11, RZ, RZ, R13 ;  /* 0x000000ffff0b7224 */ /* 0x000fe200078e000d */
[----:B------:R-:W-:Y:S01]  /*0940*/  MOV R12, 0x970 ;  /* 0x00000970000c7802 */ /* 0x000fe20000000f00 */
[----:B------:R-:W-:-:S07]  /*0950*/  IMAD.MOV.U32 R8, RZ, RZ, R6 ;  /* 0x000000ffff087224 */ /* 0x000fce00078e0006 */
[----:B------:R-:W-:Y:S05]  /*0960*/  CALL.REL.NOINC `($__internal_0_$__cuda_sm20_div_rn_f64_full) ;  /* 0x0000000000247944 */ /* 0x000fea0003c00000 */
.L_x_6:
[----:B------:R-:W-:Y:S05]  /*0970*/  BSYNC.RECONVERGENT B0 ;  /* 0x0000000000007941 */ /* 0x000fea0003800200 */
.L_x_5:
[----:B------:R-:W0:Y:S02]  /*0980*/  LDC.64 R4, c[0x0][0x3a0] ;  /* 0x0000e800ff047b82 */ /* 0x000e240000000a00 */
[----:B0-----:R-:W-:-:S05]  /*0990*/  IMAD.WIDE R4, R0, 0x4, R4 ;  /* 0x0000000400047825 */ /* 0x001fca00078e0204 */
[----:B------:R-:W2:Y:S02]  /*09a0*/  LDG.E R0, desc[UR4][R4.64] ;  /* 0x0000000404007981 */ /* 0x000ea4000c1e1900 */
[----:B--2---:R-:W0:Y:S02]  /*09b0*/  F2F.F64.F32 R6, R0 ;  /* 0x0000000000067310 */ /* 0x004e240000201800 */
[----:B0-----:R-:W-:-:S10]  /*09c0*/  DADD R6, R6, -R2 ;  /* 0x0000000006067229 */ /* 0x001fd40000000802 */
[----:B------:R-:W0:Y:S02]  /*09d0*/  F2F.F32.F64 R7, R6 ;  /* 0x0000000600077310 */ /* 0x000e240000301000 */
[----:B0-----:R-:W-:Y:S01]  /*09e0*/  STG.E desc[UR4][R4.64], R7 ;  /* 0x0000000704007986 */ /* 0x001fe2000c101904 */
[----:B------:R-:W-:Y:S05]  /*09f0*/  EXIT ;  /* 0x000000000000794d */ /* 0x000fea0003800000 */
        .weak           $__internal_0_$__cuda_sm20_div_rn_f64_full
        .type           $__internal_0_$__cuda_sm20_div_rn_f64_full,@function
        .size           $__internal_0_$__cuda_sm20_div_rn_f64_full,(.L_x_13 - $__internal_0_$__cuda_sm20_div_rn_f64_full)
$__internal_0_$__cuda_sm20_div_rn_f64_full:
[C---:B------:R-:W-:Y:S01]  /*0a00*/  FSETP.GEU.AND P0, PT, |R9|.reuse, 1.469367938527859385e-39, PT ;  /* 0x001000000900780b */ /* 0x040fe20003f0e200 */
[----:B------:R-:W-:Y:S01]  /*0a10*/  IMAD.MOV.U32 R16, RZ, RZ, 0x1 ;  /* 0x00000001ff107424 */ /* 0x000fe200078e00ff */
[----:B------:R-:W-:Y:S01]  /*0a20*/  LOP3.LUT R6, R9, 0x800fffff, RZ, 0xc0, !PT ;  /* 0x800fffff09067812 */ /* 0x000fe200078ec0ff */
[----:B------:R-:W-:Y:S01]  /*0a30*/  BSSY.RECONVERGENT B1, `(.L_x_7) ;  /* 0x0000055000017945 */ /* 0x000fe20003800200 */
[C---:B------:R-:W-:Y:S02]  /*0a40*/  FSETP.GEU.AND P2, PT, |R11|.reuse, 1.469367938527859385e-39, PT ;  /* 0x001000000b00780b */ /* 0x040fe40003f4e200 */
[----:B------:R-:W-:Y:S01]  /*0a50*/  LOP3.LUT R7, R6, 0x3ff00000, RZ, 0xfc, !PT ;  /* 0x3ff0000006077812 */ /* 0x000fe200078efcff */
[----:B------:R-:W-:Y:S01]  /*0a60*/  IMAD.MOV.U32 R6, RZ, RZ, R8 ;  /* 0x000000ffff067224 */ /* 0x000fe200078e0008 */
[----:B------:R-:W-:Y:S02]  /*0a70*/  LOP3.LUT R13, R11, 0x7ff00000, RZ, 0xc0, !PT ;  /* 0x7ff000000b0d7812 */ /* 0x000fe400078ec0ff */
[----:B------:R-:W-:-:S03]  /*0a80*/  LOP3.LUT R20, R9, 0x7ff00000, RZ, 0xc0, !PT ;  /* 0x7ff0000009147812 */ /* 0x000fc600078ec0ff */
[----:B------:R-:W-:Y:S01]  /*0a90*/  @!P0 DMUL R6, R8, 8.98846567431157953865e+307 ;  /* 0x7fe0000008068828 */ /* 0x000fe20000000000 */
[----:B------:R-:W-:-:S03]  /*0aa0*/  ISETP.GE.U32.AND P1, PT, R13, R20, PT ;  /* 0x000000140d00720c */ /* 0x000fc60003f26070 */
[----:B------:R-:W-:Y:S01]  /*0ab0*/  @!P2 LOP3.LUT R14, R9, 0x7ff00000, RZ, 0xc0, !PT ;  /* 0x7ff00000090ea812 */ /* 0x000fe200078ec0ff */
[----:B------:R-:W-:Y:S01]  /*0ac0*/  @!P2 IMAD.MOV.U32 R22, RZ, RZ, RZ ;  /* 0x000000ffff16a224 */ /* 0x000fe200078e00ff */
[----:B------:R-:W0:Y:S02]  /*0ad0*/  MUFU.RCP64H R17, R7 ;  /* 0x0000000700117308 */ /* 0x000e240000001800 */
[----:B------:R-:W-:Y:S01]  /*0ae0*/  @!P2 ISETP.GE.U32.AND P3, PT, R13, R14, PT ;  /* 0x0000000e0d00a20c */ /* 0x000fe20003f66070 */
[----:B------:R-:W-:-:S05]  /*0af0*/  IMAD.MOV.U32 R14, RZ, RZ, 0x1ca00000 ;  /* 0x1ca00000ff0e7424 */ /* 0x000fca00078e00ff */
[----:B------:R-:W-:-:S04]  /*0b00*/  @!P2 SEL R15, R14, 0x63400000, !P3 ;  /* 0x634000000e0fa807 */ /* 0x000fc80005800000 */
[----:B------:R-:W-:-:S04]  /*0b10*/  @!P2 LOP3.LUT R15, R15, 0x80000000, R11, 0xf8, !PT ;  /* 0x800000000f0fa812 */ /* 0x000fc800078ef80b */
[----:B------:R-:W-:Y:S01]  /*0b20*/  @!P2 LOP3.LUT R23, R15, 0x100000, RZ, 0xfc, !PT ;  /* 0x001000000f17a812 */ /* 0x000fe200078efcff */
[----:B0-----:R-:W-:-:S08]  /*0b30*/  DFMA R2, R16, -R6, 1 ;  /* 0x3ff000001002742b */ /* 0x001fd00000000806 */
[----:B------:R-:W-:-:S08]  /*0b40*/  DFMA R2, R2, R2, R2 ;  /* 0x000000020202722b */ /* 0x000fd00000000002 */
[----:B------:R-:W-:Y:S01]  /*0b50*/  DFMA R16, R16, R2, R16 ;  /* 0x000000021010722b */ /* 0x000fe20000000010 */
[----:B------:R-:W-:Y:S01]  /*0b60*/  SEL R3, R14, 0x63400000, !P1 ;  /* 0x634000000e037807 */ /* 0x000fe20004800000 */
[----:B------:R-:W-:-:S03]  /*0b70*/  IMAD.MOV.U32 R2, RZ, RZ, R10 ;  /* 0x000000ffff027224 */ /* 0x000fc600078e000a */
[----:B------:R-:W-:-:S03]  /*0b80*/  LOP3.LUT R3, R3, 0x800fffff, R11, 0xf8, !PT ;  /* 0x800fffff03037812 */ /* 0x000fc600078ef80b */
[----:B------:R-:W-:-:S03]  /*0b90*/  DFMA R18, R16, -R6, 1 ;  /* 0x3ff000001012742b */ /* 0x000fc60000000806 */
[----:B------:R-:W-:Y:S01]  /*0ba0*/  @!P2 DFMA R2, R2, 2, -R22 ;  /* 0x400000000202a82b */ /* 0x000fe20000000816 */
[----:B------:R-:W-:-:S04]  /*0bb0*/  IMAD.MOV.U32 R23, RZ, RZ, R13 ;  /* 0x000000ffff177224 */ /* 0x000fc800078e000d */
[----:B------:R-:W-:Y:S01]  /*0bc0*/  DFMA R16, R16, R18, R16 ;  /* 0x000000121010722b */ /* 0x000fe20000000010 */
[----:B------:R-:W-:Y:S01]  /*0bd0*/  IMAD.MOV.U32 R22, RZ, RZ, R20 ;  /* 0x000000ffff167224 */ /* 0x000fe200078e0014 */
[----:B------:R-:W-:-:S03]  /*0be0*/  @!P0 LOP3.LUT R22, R7, 0x7ff00000, RZ, 0xc0, !PT ;  /* 0x7ff0000007168812 */ /* 0x000fc600078ec0ff */
[----:B------:R-:W-:Y:S02]  /*0bf0*/  @!P2 LOP3.LUT R23, R3, 0x7ff00000, RZ, 0xc0, !PT ;  /* 0x7ff000000317a812 */ /* 0x000fe400078ec0ff */
[----:B------:R-:W-:Y:S01]  /*0c00*/  VIADD R24, R22, 0xffffffff ;  /* 0xffffffff16187836 */ /* 0x000fe20000000000 */
[----:B------:R-:W-:Y:S02]  /*0c10*/  DMUL R18, R16, R2 ;  /* 0x0000000210127228 */ /* 0x000fe40000000000 */
[----:B------:R-:W-:-:S05]  /*0c20*/  VIADD R15, R23, 0xffffffff ;  /* 0xffffffff170f7836 */ /* 0x000fca0000000000 */
[----:B------:R-:W-:Y:S01]  /*0c30*/  ISETP.GT.U32.AND P0, PT, R15, 0x7feffffe, PT ;  /* 0x7feffffe0f00780c */ /* 0x000fe20003f04070 */
[----:B------:R-:W-:-:S03]  /*0c40*/  DFMA R20, R18, -R6, R2 ;  /* 0x800000061214722b */ /* 0x000fc60000000002 */
[----:B------:R-:W-:-:S05]  /*0c50*/  ISETP.GT.U32.OR P0, PT, R24, 0x7feffffe, P0 ;  /* 0x7feffffe1800780c */ /* 0x000fca0000704470 */
[----:B------:R-:W-:-:S08]  /*0c60*/  DFMA R16, R16, R20, R18 ;  /* 0x000000141010722b */ /* 0x000fd00000000012 */
[----:B------:R-:W-:Y:S05]  /*0c70*/  @P0 BRA `(.L_x_8) ;  /* 0x00000000006c0947 */ /* 0x000fea0003800000 */
[----:B------:R-:W-:-:S04]  /*0c80*/  LOP3.LUT R18, R9, 0x7ff00000, RZ, 0xc0, !PT ;  /* 0x7ff0000009127812 */ /* 0x000fc800078ec0ff */
[CC--:B------:R-:W-:Y:S02]  /*0c90*/  VIADDMNMX R10, R13.reuse, -R18.reuse, 0xb9600000, !PT ;  /* 0xb96000000d0a7446 */ /* 0x0c0fe40007800912 */
[----:B------:R-:W-:Y:S02]  /*0ca0*/  ISETP.GE.U32.AND P0, PT, R13, R18, PT ;  /* 0x000000120d00720c */ /* 0x000fe40003f06070 */
[----:B------:R-:W-:Y:S02]  /*0cb0*/  VIMNMX R10, PT, PT, R10, 0x46a00000, PT ;  /* 0x46a000000a0a7848 */ /* 0x000fe40003fe0100 */
[----:B------:R-:W-:-:S05]  /*0cc0*/  SEL R13, R14, 0x63400000, !P0 ;  /* 0x634000000e0d7807 */ /* 0x000fca0004000000 */
[----:B------:R-:W-:Y:S02]  /*0cd0*/  IMAD.IADD R13, R10, 0x1, -R13 ;  /* 0x000000010a0d7824 */ /* 0x000fe400078e0a0d */
[----:B------:R-:W-:Y:S02]  /*0ce0*/  IMAD.MOV.U32 R10, RZ, RZ, RZ ;  /* 0x000000ffff0a7224 */ /* 0x000fe400078e00ff */
[----:B------:R-:W-:-:S06]  /*0cf0*/  VIADD R11, R13, 0x7fe00000 ;  /* 0x7fe000000d0b7836 */ /* 0x000fcc0000000000 */
[----:B------:R-:W-:-:S10]  /*0d00*/  DMUL R14, R16, R10 ;  /* 0x0000000a100e7228 */ /* 0x000fd40000000000 */
[----:B------:R-:W-:-:S13]  /*0d10*/  FSETP.GTU.AND P0, PT, |R15|, 1.469367938527859385e-39, PT ;  /* 0x001000000f00780b */ /* 0x000fda0003f0c200 */
[----:B------:R-:W-:Y:S05]  /*0d20*/  @P0 BRA `(.L_x_9) ;  /* 0x0000000000940947 */ /* 0x000fea0003800000 */
[----:B------:R-:W-:Y:S01]  /*0d30*/  DFMA R2, R16, -R6, R2 ;  /* 0x800000061002722b */ /* 0x000fe20000000002 */
[----:B------:R-:W-:-:S09]  /*0d40*/  IMAD.MOV.U32 R10, RZ, RZ, RZ ;  /* 0x000000ffff0a7224 */ /* 0x000fd200078e00ff */
[C---:B------:R-:W-:Y:S02]  /*0d50*/  FSETP.NEU.AND P0, PT, R3.reuse, RZ, PT ;  /* 0x000000ff0300720b */ /* 0x040fe40003f0d000 */
[----:B------:R-:W-:-:S04]  /*0d60*/  LOP3.LUT R9, R3, 0x80000000, R9, 0x48, !PT ;  /* 0x8000000003097812 */ /* 0x000fc800078e4809 */
[----:B------:R-:W-:-:S07]  /*0d70*/  LOP3.LUT R11, R9, R11, RZ, 0xfc, !PT ;  /* 0x0000000b090b7212 */ /* 0x000fce00078efcff */
[----:B------:R-:W-:Y:S05]  /*0d80*/  @!P0 BRA `(.L_x_9) ;  /* 0x00000000007c8947 */ /* 0x000fea0003800000 */
[----:B------:R-:W-:Y:S01]  /*0d90*/  IADD3 R3, PT, PT, -R13, RZ, RZ ;  /* 0x000000ff0d037210 */ /* 0x000fe20007ffe1ff */
[----:B------:R-:W-:Y:S01]  /*0da0*/  IMAD.MOV.U32 R2, RZ, RZ, RZ ;  /* 0x000000ffff027224 */ /* 0x000fe200078e00ff */
[----:B------:R-:W-:-:S05]  /*0db0*/  DMUL.RP R10, R16, R10 ;  /* 0x0000000a100a7228 */ /* 0x000fca0000008000 */
[----:B------:R-:W-:-:S05]  /*0dc0*/  DFMA R2, R14, -R2, R16 ;  /* 0x800000020e02722b */ /* 0x000fca0000000010 */
[----:B------:R-:W-:Y:S02]  /*0dd0*/  LOP3.LUT R9, R11, R9, RZ, 0x3c, !PT ;  /* 0x000000090b097212 */ /* 0x000fe400078e3cff */
[----:B------:R-:W-:-:S04]  /*0de0*/  IADD3 R2, PT, PT, -R13, -0x43300000, RZ ;  /* 0xbcd000000d027810 */ /* 0x000fc80007ffe1ff */
[----:B------:R-:W-:-:S04]  /*0df0*/  FSETP.NEU.AND P0, PT, |R3|, R2, PT ;  /* 0x000000020300720b */ /* 0x000fc80003f0d200 */
[----:B------:R-:W-:Y:S02]  /*0e00*/  FSEL R14, R10, R14, !P0 ;  /* 0x0000000e0a0e7208 */ /* 0x000fe40004000000 */
[----:B------:R-:W-:Y:S01]  /*0e10*/  FSEL R15, R9, R15, !P0 ;  /* 0x0000000f090f7208 */ /* 0x000fe20004000000 */
[----:B------:R-:W-:Y:S06]  /*0e20*/  BRA `(.L_x_9) ;  /* 0x0000000000547947 */ /* 0x000fec0003800000 */
.L_x_8:
[----:B------:R-:W-:-:S14]  /*0e30*/  DSETP.NAN.AND P0, PT, R10, R10, PT ;  /* 0x0000000a0a00722a */ /* 0x000fdc0003f08000 */
[----:B------:R-:W-:Y:S05]  /*0e40*/  @P0 BRA `(.L_x_10) ;  /* 0x0000000000440947 */ /* 0x000fea0003800000 */
[----:B------:R-:W-:-:S14]  /*0e50*/  DSETP.NAN.AND P0, PT, R8, R8, PT ;  /* 0x000000080800722a */ /* 0x000fdc0003f08000 */
[----:B------:R-:W-:Y:S05]  /*0e60*/  @P0 BRA `(.L_x_11) ;  /* 0x0000000000300947 */ /* 0x000fea0003800000 */
[----:B------:R-:W-:Y:S01]  /*0e70*/  ISETP.NE.AND P0, PT, R23, R22, PT ;  /* 0x000000161700720c */ /* 0x000fe20003f05270 */
[----:B------:R-:W-:Y:S02]  /*0e80*/  IMAD.MOV.U32 R14, RZ, RZ, 0x0 ;  /* 0x00000000ff0e7424 */ /* 0x000fe400078e00ff */
[----:B------:R-:W-:-:S10]  /*0e90*/  IMAD.MOV.U32 R15, RZ, RZ, -0x80000 ;  /* 0xfff80000ff0f7424 */ /* 0x000fd400078e00ff */
[----:B------:R-:W-:Y:S05]  /*0ea0*/  @!P0 BRA `(.L_x_9) ;  /* 0x0000000000348947 */ /* 0x000fea0003800000 */
[----:B------:R-:W-:Y:S02]  /*0eb0*/  ISETP.NE.AND P0, PT, R23, 0x7ff00000, PT ;  /* 0x7ff000001700780c */ /* 0x000fe40003f05270 */
[----:B------:R-:W-:Y:S02]  /*0ec0*/  LOP3.LUT R15, R11, 0x80000000, R9, 0x48, !PT ;  /* 0x800000000b0f7812 */ /* 0x000fe400078e4809 */
[----:B------:R-:W-:-:S13]  /*0ed0*/  ISETP.EQ.OR P0, PT, R22, RZ, !P0 ;  /* 0x000000ff1600720c */ /* 0x000fda0004702670 */
[----:B------:R-:W-:Y:S01]  /*0ee0*/  @P0 LOP3.LUT R2, R15, 0x7ff00000, RZ, 0xfc, !PT ;  /* 0x7ff000000f020812 */ /* 0x000fe200078efcff */
[----:B------:R-:W-:Y:S02]  /*0ef0*/  @!P0 IMAD.MOV.U32 R14, RZ, RZ, RZ ;  /* 0x000000ffff0e8224 */ /* 0x000fe400078e00ff */
[----:B------:R-:W-:Y:S02]  /*0f00*/  @P0 IMAD.MOV.U32 R14, RZ, RZ, RZ ;  /* 0x000000ffff0e0224 */ /* 0x000fe400078e00ff */
[----:B------:R-:W-:Y:S01]  /*0f10*/  @P0 IMAD.MOV.U32 R15, RZ, RZ, R2 ;  /* 0x000000ffff0f0224 */ /* 0x000fe200078e0002 */
[----:B------:R-:W-:Y:S06]  /*0f20*/  BRA `(.L_x_9) ;  /* 0x0000000000147947 */ /* 0x000fec0003800000 */
.L_x_11:
[----:B------:R-:W-:Y:S01]  /*0f30*/  LOP3.LUT R15, R9, 0x80000, RZ, 0xfc, !PT ;  /* 0x00080000090f7812 */ /* 0x000fe200078efcff */
[----:B------:R-:W-:Y:S01]  /*0f40*/  IMAD.MOV.U32 R14, RZ, RZ, R8 ;  /* 0x000000ffff0e7224 */ /* 0x000fe200078e0008 */
[----:B------:R-:W-:Y:S06]  /*0f50*/  BRA `(.L_x_9) ;  /* 0x0000000000087947 */ /* 0x000fec0003800000 */
.L_x_10:
[----:B------:R-:W-:Y:S01]  /*0f60*/  LOP3.LUT R15, R11, 0x80000, RZ, 0xfc, !PT ;  /* 0x000800000b0f7812 */ /* 0x000fe200078efcff */
[----:B------:R-:W-:-:S07]  /*0f70*/  IMAD.MOV.U32 R14, RZ, RZ, R10 ;  /* 0x000000ffff0e7224 */ /* 0x000fce00078e000a */
.L_x_9:
[----:B------:R-:W-:Y:S05]  /*0f80*/  BSYNC.RECONVERGENT B1 ;  /* 0x0000000000017941 */ /* 0x000fea0003800200 */
.L_x_7:
[----:B------:R-:W-:Y:S02]  /*0f90*/  IMAD.MOV.U32 R13, RZ, RZ, 0x0 ;  /* 0x00000000ff0d7424 */ /* 0x000fe400078e00ff */
[----:B------:R-:W-:Y:S02]  /*0fa0*/  IMAD.MOV.U32 R2, RZ, RZ, R14 ;  /* 0x000000ffff027224 */ /* 0x000fe400078e000e */
[----:B------:R-:W-:Y:S01]  /*0fb0*/  IMAD.MOV.U32 R3, RZ, RZ, R15 ;  /* 0x000000ffff037224 */ /* 0x000fe200078e000f */
[----:B------:R-:W-:Y:S06]  /*0fc0*/  RET.REL.NODEC R12 `(DXbinaryentropyXsigmoidY_32) ;  /* 0xfffffff00c0c7950 */ /* 0x000fec0003c3ffff */
.L_x_12:
[----:B------:R-:W-:-:S00]  /*0fd0*/  BRA `(.L_x_12) ;  /* 0xfffffffc00fc7947 */ /* 0x000fc0000383ffff */
[----:B------:R-:W-:-:S00]  /*0fe0*/  NOP ;  /* 0x0000000000007918 */ /* 0x000fc00000000000 */
        /* <DEDUP_REMOVED lines=9> */
.L_x_13:


//--------------------- .nv.shared.reserved.0     --------------------------
	.section	.nv.shared.reserved.0,"aw",@nobits
	.weak		__nv_reservedSMEM_offset_0_alias
	.size		__nv_reservedSMEM_offset_0_alias, 0, 64
	.other		__nv_reservedSMEM_offset_0_alias,@"STO_CUDA_RESERVED_SHARED STV_DEFAULT"
__nv_reservedSMEM_offset_0_alias:
	.zero		0
	.zero		64


//--------------------- .nv.constant0.DXbinaryentropyXsigmoidY_32 --------------------------
	.section	.nv.constant0.DXbinaryentropyXsigmoidY_32,"a",@progbits
	.sectionflags	@""
	.align	4
.nv.constant0.DXbinaryentropyXsigmoidY_32:
	.zero		936


//--------------------- SYMBOLS --------------------------

	.type		.nv.reservedSmem.offset0,@object
	.size		.nv.reservedSmem.offset0,0x4
